//
// Generated by NVIDIA NVVM Compiler
//
// Compiler Build ID: CL-36424714
// Cuda compilation tools, release 13.0, V13.0.88
// Based on NVVM 20.0.0
//

.version 9.0
.target sm_100
.address_size 64

	// .globl	_Z16kernel_coalescedPKfPfi
.extern .shared .align 16 .b8 s[];

.visible .entry _Z16kernel_coalescedPKfPfi(
	.param .u64 .ptr .align 1 _Z16kernel_coalescedPKfPfi_param_0,
	.param .u64 .ptr .align 1 _Z16kernel_coalescedPKfPfi_param_1,
	.param .u32 _Z16kernel_coalescedPKfPfi_param_2
)
{
	.reg .pred 	%p<2>;
	.reg .b32 	%r<6>;
	.reg .b32 	%f<3>;
	.reg .b64 	%rd<8>;

	ld.param.u64 	%rd1, [_Z16kernel_coalescedPKfPfi_param_0];
	ld.param.u64 	%rd2, [_Z16kernel_coalescedPKfPfi_param_1];
	ld.param.u32 	%r2, [_Z16kernel_coalescedPKfPfi_param_2];
	mov.u32 	%r3, %ctaid.x;
	mov.u32 	%r4, %ntid.x;
	mov.u32 	%r5, %tid.x;
	mad.lo.s32 	%r1, %r3, %r4, %r5;
	setp.ge.s32 	%p1, %r1, %r2;
	@%p1 bra 	$L__BB0_2;
	cvta.to.global.u64 	%rd3, %rd1;
	cvta.to.global.u64 	%rd4, %rd2;
	mul.wide.s32 	%rd5, %r1, 4;
	add.s64 	%rd6, %rd3, %rd5;
	ld.global.nc.f32 	%f1, [%rd6];
	add.f32 	%f2, %f1, %f1;
	add.s64 	%rd7, %rd4, %rd5;
	st.global.f32 	[%rd7], %f2;
$L__BB0_2:
	ret;

}
	// .globl	_Z19kernel_noncoalescedPKfPfii
.visible .entry _Z19kernel_noncoalescedPKfPfii(
	.param .u64 .ptr .align 1 _Z19kernel_noncoalescedPKfPfii_param_0,
	.param .u64 .ptr .align 1 _Z19kernel_noncoalescedPKfPfii_param_1,
	.param .u32 _Z19kernel_noncoalescedPKfPfii_param_2,
	.param .u32 _Z19kernel_noncoalescedPKfPfii_param_3
)
{
	.reg .pred 	%p<2>;
	.reg .b32 	%r<9>;
	.reg .b32 	%f<3>;
	.reg .b64 	%rd<9>;

	ld.param.u64 	%rd1, [_Z19kernel_noncoalescedPKfPfii_param_0];
	ld.param.u64 	%rd2, [_Z19kernel_noncoalescedPKfPfii_param_1];
	ld.param.u32 	%r2, [_Z19kernel_noncoalescedPKfPfii_param_2];
	ld.param.u32 	%r3, [_Z19kernel_noncoalescedPKfPfii_param_3];
	mov.u32 	%r4, %ctaid.x;
	mov.u32 	%r5, %ntid.x;
	mov.u32 	%r6, %tid.x;
	mad.lo.s32 	%r1, %r4, %r5, %r6;
	setp.ge.s32 	%p1, %r1, %r2;
	@%p1 bra 	$L__BB1_2;
	cvta.to.global.u64 	%rd3, %rd1;
	cvta.to.global.u64 	%rd4, %rd2;
	mul.lo.s32 	%r7, %r3, %r1;
	rem.s32 	%r8, %r7, %r2;
	mul.wide.s32 	%rd5, %r8, 4;
	add.s64 	%rd6, %rd3, %rd5;
	ld.global.nc.f32 	%f1, [%rd6];
	add.f32 	%f2, %f1, %f1;
	mul.wide.s32 	%rd7, %r1, 4;
	add.s64 	%rd8, %rd4, %rd7;
	st.global.f32 	[%rd8], %f2;
$L__BB1_2:
	ret;

}
	// .globl	_Z21kernel_stencil_globalPKfPfi
.visible .entry _Z21kernel_stencil_globalPKfPfi(
	.param .u64 .ptr .align 1 _Z21kernel_stencil_globalPKfPfi_param_0,
	.param .u64 .ptr .align 1 _Z21kernel_stencil_globalPKfPfi_param_1,
	.param .u32 _Z21kernel_stencil_globalPKfPfi_param_2
)
{
	.reg .pred 	%p<4>;
	.reg .b32 	%r<8>;
	.reg .b32 	%f<12>;
	.reg .b64 	%rd<11>;

	ld.param.u64 	%rd4, [_Z21kernel_stencil_globalPKfPfi_param_0];
	ld.param.u64 	%rd3, [_Z21kernel_stencil_globalPKfPfi_param_1];
	ld.param.u32 	%r2, [_Z21kernel_stencil_globalPKfPfi_param_2];
	cvta.to.global.u64 	%rd1, %rd4;
	mov.u32 	%r3, %ctaid.x;
	mov.u32 	%r4, %ntid.x;
	mov.u32 	%r5, %tid.x;
	mad.lo.s32 	%r1, %r3, %r4, %r5;
	setp.ge.s32 	%p1, %r1, %r2;
	@%p1 bra 	$L__BB2_6;
	setp.lt.s32 	%p2, %r1, 1;
	mov.f32 	%f10, 0f00000000;
	@%p2 bra 	$L__BB2_3;
	add.s32 	%r6, %r1, -1;
	mul.wide.u32 	%rd5, %r6, 4;
	add.s64 	%rd6, %rd1, %rd5;
	ld.global.nc.f32 	%f10, [%rd6];
$L__BB2_3:
	mul.wide.s32 	%rd7, %r1, 4;
	add.s64 	%rd2, %rd1, %rd7;
	ld.global.nc.f32 	%f3, [%rd2];
	add.s32 	%r7, %r1, 1;
	setp.ge.s32 	%p3, %r7, %r2;
	mov.f32 	%f11, 0f00000000;
	@%p3 bra 	$L__BB2_5;
	ld.global.nc.f32 	%f11, [%rd2+4];
$L__BB2_5:
	add.f32 	%f8, %f10, %f3;
	add.f32 	%f9, %f8, %f11;
	cvta.to.global.u64 	%rd8, %rd3;
	add.s64 	%rd10, %rd8, %rd7;
	st.global.f32 	[%rd10], %f9;
$L__BB2_6:
	ret;

}
	// .globl	_Z21kernel_stencil_sharedPKfPfi
.visible .entry _Z21kernel_stencil_sharedPKfPfi(
	.param .u64 .ptr .align 1 _Z21kernel_stencil_sharedPKfPfi_param_0,
	.param .u64 .ptr .align 1 _Z21kernel_stencil_sharedPKfPfi_param_1,
	.param .u32 _Z21kernel_stencil_sharedPKfPfi_param_2
)
{
	.reg .pred 	%p<7>;
	.reg .b32 	%r<16>;
	.reg .b32 	%f<15>;
	.reg .b64 	%rd<11>;

	ld.param.u64 	%rd4, [_Z21kernel_stencil_sharedPKfPfi_param_0];
	ld.param.u64 	%rd3, [_Z21kernel_stencil_sharedPKfPfi_param_1];
	ld.param.u32 	%r5, [_Z21kernel_stencil_sharedPKfPfi_param_2];
	cvta.to.global.u64 	%rd1, %rd4;
	mov.u32 	%r1, %tid.x;
	mov.u32 	%r6, %ctaid.x;
	mov.u32 	%r2, %ntid.x;
	mad.lo.s32 	%r3, %r6, %r2, %r1;
	setp.ge.s32 	%p1, %r3, %r5;
	mul.wide.s32 	%rd5, %r3, 4;
	add.s64 	%rd2, %rd1, %rd5;
	shl.b32 	%r7, %r1, 2;
	mov.u32 	%r8, s;
	add.s32 	%r4, %r8, %r7;
	@%p1 bra 	$L__BB3_2;
	ld.global.nc.f32 	%f5, [%rd2];
	st.shared.f32 	[%r4+4], %f5;
	bra.uni 	$L__BB3_3;
$L__BB3_2:
	mov.b32 	%r9, 0;
	st.shared.u32 	[%r4+4], %r9;
$L__BB3_3:
	setp.ne.s32 	%p2, %r1, 0;
	@%p2 bra 	$L__BB3_7;
	setp.lt.s32 	%p3, %r3, 1;
	mov.f32 	%f13, 0f00000000;
	@%p3 bra 	$L__BB3_6;
	add.s32 	%r10, %r3, -1;
	mul.wide.u32 	%rd6, %r10, 4;
	add.s64 	%rd7, %rd1, %rd6;
	ld.global.nc.f32 	%f13, [%rd7];
$L__BB3_6:
	st.shared.f32 	[s], %f13;
$L__BB3_7:
	add.s32 	%r11, %r2, -1;
	setp.ne.s32 	%p4, %r1, %r11;
	@%p4 bra 	$L__BB3_11;
	add.s32 	%r12, %r3, 1;
	setp.ge.s32 	%p5, %r12, %r5;
	mov.f32 	%f14, 0f00000000;
	@%p5 bra 	$L__BB3_10;
	ld.global.nc.f32 	%f14, [%rd2+4];
$L__BB3_10:
	shl.b32 	%r13, %r2, 2;
	add.s32 	%r15, %r8, %r13;
	st.shared.f32 	[%r15+4], %f14;
$L__BB3_11:
	setp.ge.s32 	%p6, %r3, %r5;
	bar.sync 	0;
	@%p6 bra 	$L__BB3_13;
	ld.shared.f32 	%f8, [%r4];
	ld.shared.f32 	%f9, [%r4+4];
	add.f32 	%f10, %f8, %f9;
	ld.shared.f32 	%f11, [%r4+8];
	add.f32 	%f12, %f10, %f11;
	cvta.to.global.u64 	%rd8, %rd3;
	add.s64 	%rd10, %rd8, %rd5;
	st.global.f32 	[%rd10], %f12;
$L__BB3_13:
	ret;

}


// ===== COMPILED SASS (sm_100) =====

	.target	sm_100

	.elftype	@"ET_EXEC"


//--------------------- .note.nv.tkinfo           --------------------------
	.section	.note.nv.tkinfo,"",@"SHT_NOTE"
	.sectionflags	@"SHF_NOTE_NV_TKINFO"
	.tkinfo
        /*0018*/ 	.word	0x00000002
        /*0030*/ 	.string	""
        /*0030*/ 	.string	"ptxas"
        /*0030*/ 	.string	"Cuda compilation tools, release 13.0, V13.0.88"
        /*0030*/ 	.string	"Build cuda_13.0.r13.0/compiler.36424714_0"
        /*0030*/ 	.string	"-arch sm_100 -m 64 "



//--------------------- .note.nv.cuinfo           --------------------------
	.section	.note.nv.cuinfo,"",@"SHT_NOTE"
	.sectionflags	@"SHF_NOTE_NV_CUINFO"
        /*0018*/ 	.short	0x0002
        /*001a*/ 	.short	0x0064
        /*001c*/ 	.short	0x0082
	.zero		2


//--------------------- .nv.info                  --------------------------
	.section	.nv.info,"",@"SHT_CUDA_INFO"
	.align	4


	//----- nvinfo : EIATTR_REGCOUNT
	.align		4
        /*0000*/ 	.byte	0x04, 0x2f
        /*0002*/ 	.short	(.L_1 - .L_0)
	.align		4
.L_0:
        /*0004*/ 	.word	index@(_Z16kernel_coalescedPKfPfi)
        /*0008*/ 	.word	0x0000000a


	//----- nvinfo : EIATTR_FRAME_SIZE
	.align		4
.L_1:
        /*000c*/ 	.byte	0x04, 0x11
        /*000e*/ 	.short	(.L_3 - .L_2)
	.align		4
.L_2:
        /*0010*/ 	.word	index@(_Z16kernel_coalescedPKfPfi)
        /*0014*/ 	.word	0x00000000


	//----- nvinfo : EIATTR_REGCOUNT
	.align		4
.L_3:
        /*0018*/ 	.byte	0x04, 0x2f
        /*001a*/ 	.short	(.L_5 - .L_4)
	.align		4
.L_4:
        /*001c*/ 	.word	index@(_Z19kernel_noncoalescedPKfPfii)
        /*0020*/ 	.word	0x0000000c


	//----- nvinfo : EIATTR_FRAME_SIZE
	.align		4
.L_5:
        /*0024*/ 	.byte	0x04, 0x11
        /*0026*/ 	.short	(.L_7 - .L_6)
	.align		4
.L_6:
        /*0028*/ 	.word	index@(_Z19kernel_noncoalescedPKfPfii)
        /*002c*/ 	.word	0x00000000


	//----- nvinfo : EIATTR_REGCOUNT
	.align		4
.L_7:
        /*0030*/ 	.byte	0x04, 0x2f
        /*0032*/ 	.short	(.L_9 - .L_8)
	.align		4
.L_8:
        /*0034*/ 	.word	index@(_Z21kernel_stencil_globalPKfPfi)
        /*0038*/ 	.word	0x0000000e


	//----- nvinfo : EIATTR_FRAME_SIZE
	.align		4
.L_9:
        /*003c*/ 	.byte	0x04, 0x11
        /*003e*/ 	.short	(.L_11 - .L_10)
	.align		4
.L_10:
        /*0040*/ 	.word	index@(_Z21kernel_stencil_globalPKfPfi)
        /*0044*/ 	.word	0x00000000


	//----- nvinfo : EIATTR_REGCOUNT
	.align		4
.L_11:
        /*0048*/ 	.byte	0x04, 0x2f
        /*004a*/ 	.short	(.L_13 - .L_12)
	.align		4
.L_12:
        /*004c*/ 	.word	index@(_Z21kernel_stencil_sharedPKfPfi)
        /*0050*/ 	.word	0x00000010


	//----- nvinfo : EIATTR_FRAME_SIZE
	.align		4
.L_13:
        /*0054*/ 	.byte	0x04, 0x11
        /*0056*/ 	.short	(.L_15 - .L_14)
	.align		4
.L_14:
        /*0058*/ 	.word	index@(_Z21kernel_stencil_sharedPKfPfi)
        /*005c*/ 	.word	0x00000000


	//----- nvinfo : EIATTR_MIN_STACK_SIZE
	.align		4
.L_15:
        /*0060*/ 	.byte	0x04, 0x12
        /*0062*/ 	.short	(.L_17 - .L_16)
	.align		4
.L_16:
        /*0064*/ 	.word	index@(_Z21kernel_stencil_sharedPKfPfi)
        /*0068*/ 	.word	0x00000000


	//----- nvinfo : EIATTR_MIN_STACK_SIZE
	.align		4
.L_17:
        /*006c*/ 	.byte	0x04, 0x12
        /*006e*/ 	.short	(.L_19 - .L_18)
	.align		4
.L_18:
        /*0070*/ 	.word	index@(_Z21kernel_stencil_globalPKfPfi)
        /*0074*/ 	.word	0x00000000


	//----- nvinfo : EIATTR_MIN_STACK_SIZE
	.align		4
.L_19:
        /*0078*/ 	.byte	0x04, 0x12
        /*007a*/ 	.short	(.L_21 - .L_20)
	.align		4
.L_20:
        /*007c*/ 	.word	index@(_Z19kernel_noncoalescedPKfPfii)
        /*0080*/ 	.word	0x00000000


	//----- nvinfo : EIATTR_MIN_STACK_SIZE
	.align		4
.L_21:
        /*0084*/ 	.byte	0x04, 0x12
        /*0086*/ 	.short	(.L_23 - .L_22)
	.align		4
.L_22:
        /*0088*/ 	.word	index@(_Z16kernel_coalescedPKfPfi)
        /*008c*/ 	.word	0x00000000
.L_23:


//--------------------- .nv.compat                --------------------------
	.section	.nv.compat,"",@"SHT_CUDA_COMPAT_INFO"
	.align	4
        /*0000*/ 	.byte	0x02, 0x09, 0x00, 0x00, 0x02, 0x02, 0x01, 0x00, 0x02, 0x05, 0x05, 0x00, 0x03, 0x07, 0x01, 0x01
        /*0010*/ 	.byte	0x02, 0x03, 0x00, 0x00, 0x02, 0x06, 0x01, 0x00, 0x04, 0x0b, 0x08, 0x00, 0x09, 0x00, 0x00, 0x00
        /*0020*/ 	.byte	0x00, 0x00, 0x00, 0x00


//--------------------- .nv.info._Z21kernel_stencil_sharedPKfPfi --------------------------
	.section	.nv.info._Z21kernel_stencil_sharedPKfPfi,"",@"SHT_CUDA_INFO"
	.sectionflags	@""
	.align	4


	//----- nvinfo : EIATTR_CUDA_API_VERSION
	.align		4
        /*0000*/ 	.byte	0x04, 0x37
        /*0002*/ 	.short	(.L_25 - .L_24)
.L_24:
        /*0004*/ 	.word	0x00000082


	//----- nvinfo : EIATTR_KPARAM_INFO
	.align		4
.L_25:
        /*0008*/ 	.byte	0x04, 0x17
        /*000a*/ 	.short	(.L_27 - .L_26)
.L_26:
        /*000c*/ 	.word	0x00000000
        /*0010*/ 	.short	0x0002
        /*0012*/ 	.short	0x0010
        /*0014*/ 	.byte	0x00, 0xf0, 0x11, 0x00


	//----- nvinfo : EIATTR_KPARAM_INFO
	.align		4
.L_27:
        /*0018*/ 	.byte	0x04, 0x17
        /*001a*/ 	.short	(.L_29 - .L_28)
.L_28:
        /*001c*/ 	.word	0x00000000
        /*0020*/ 	.short	0x0001
        /*0022*/ 	.short	0x0008
        /*0024*/ 	.byte	0x00, 0xf5, 0x21, 0x00


	//----- nvinfo : EIATTR_KPARAM_INFO
	.align		4
.L_29:
        /*0028*/ 	.byte	0x04, 0x17
        /*002a*/ 	.short	(.L_31 - .L_30)
.L_30:
        /*002c*/ 	.word	0x00000000
        /*0030*/ 	.short	0x0000
        /*0032*/ 	.short	0x0000
        /*0034*/ 	.byte	0x00, 0xf5, 0x21, 0x00


	//----- nvinfo : EIATTR_SPARSE_MMA_MASK
	.align		4
.L_31:
        /*0038*/ 	.byte	0x03, 0x50
        /*003a*/ 	.short	0x0000


	//----- nvinfo : EIATTR_MAXREG_COUNT
	.align		4
        /*003c*/ 	.byte	0x03, 0x1b
        /*003e*/ 	.short	0x00ff


	//----- nvinfo : EIATTR_NUM_BARRIERS
	.align		4
        /*0040*/ 	.byte	0x02, 0x4c
        /*0042*/ 	.byte	0x01
	.zero		1


	//----- nvinfo : EIATTR_MERCURY_ISA_VERSION
	.align		4
        /*0044*/ 	.byte	0x03, 0x5f
        /*0046*/ 	.short	0x0101


	//----- nvinfo : EIATTR_VRC_CTA_INIT_COUNT
	.align		4
        /*0048*/ 	.byte	0x02, 0x4a
	.zero		1
	.zero		1


	//----- nvinfo : EIATTR_EXIT_INSTR_OFFSETS
	.align		4
        /*004c*/ 	.byte	0x04, 0x1c
        /*004e*/ 	.short	(.L_33 - .L_32)


	//   ....[0]....
.L_32:
        /*0050*/ 	.word	0x000002d0


	//   ....[1]....
        /*0054*/ 	.word	0x00000360


	//----- nvinfo : EIATTR_CRS_STACK_SIZE
	.align		4
.L_33:
        /*0058*/ 	.byte	0x04, 0x1e
        /*005a*/ 	.short	(.L_35 - .L_34)
.L_34:
        /*005c*/ 	.word	0x00000000


	//----- nvinfo : EIATTR_CBANK_PARAM_SIZE
	.align		4
.L_35:
        /*0060*/ 	.byte	0x03, 0x19
        /*0062*/ 	.short	0x0014


	//----- nvinfo : EIATTR_PARAM_CBANK
	.align		4
        /*0064*/ 	.byte	0x04, 0x0a
        /*0066*/ 	.short	(.L_37 - .L_36)
	.align		4
.L_36:
        /*0068*/ 	.word	index@(.nv.constant0._Z21kernel_stencil_sharedPKfPfi)
        /*006c*/ 	.short	0x0380
        /*006e*/ 	.short	0x0014


	//----- nvinfo : EIATTR_SW_WAR
	.align		4
.L_37:
        /*0070*/ 	.byte	0x04, 0x36
        /*0072*/ 	.short	(.L_39 - .L_38)
.L_38:
        /*0074*/ 	.word	0x00000008
.L_39:


//--------------------- .nv.info._Z21kernel_stencil_globalPKfPfi --------------------------
	.section	.nv.info._Z21kernel_stencil_globalPKfPfi,"",@"SHT_CUDA_INFO"
	.sectionflags	@""
	.align	4


	//----- nvinfo : EIATTR_CUDA_API_VERSION
	.align		4
        /*0000*/ 	.byte	0x04, 0x37
        /*0002*/ 	.short	(.L_41 - .L_40)
.L_40:
        /*0004*/ 	.word	0x00000082


	//----- nvinfo : EIATTR_KPARAM_INFO
	.align		4
.L_41:
        /*0008*/ 	.byte	0x04, 0x17
        /*000a*/ 	.short	(.L_43 - .L_42)
.L_42:
        /*000c*/ 	.word	0x00000000
        /*0010*/ 	.short	0x0002
        /*0012*/ 	.short	0x0010
        /*0014*/ 	.byte	0x00, 0xf0, 0x11, 0x00


	//----- nvinfo : EIATTR_KPARAM_INFO
	.align		4
.L_43:
        /*0018*/ 	.byte	0x04, 0x17
        /*001a*/ 	.short	(.L_45 - .L_44)
.L_44:
        /*001c*/ 	.word	0x00000000
        /*0020*/ 	.short	0x0001
        /*0022*/ 	.short	0x0008
        /*0024*/ 	.byte	0x00, 0xf5, 0x21, 0x00


	//----- nvinfo : EIATTR_KPARAM_INFO
	.align		4
.L_45:
        /*0028*/ 	.byte	0x04, 0x17
        /*002a*/ 	.short	(.L_47 - .L_46)
.L_46:
        /*002c*/ 	.word	0x00000000
        /*0030*/ 	.short	0x0000
        /*0032*/ 	.short	0x0000
        /*0034*/ 	.byte	0x00, 0xf5, 0x21, 0x00


	//----- nvinfo : EIATTR_SPARSE_MMA_MASK
	.align		4
.L_47:
        /*0038*/ 	.byte	0x03, 0x50
        /*003a*/ 	.short	0x0000


	//----- nvinfo : EIATTR_MAXREG_COUNT
	.align		4
        /*003c*/ 	.byte	0x03, 0x1b
        /*003e*/ 	.short	0x00ff


	//----- nvinfo : EIATTR_MERCURY_ISA_VERSION
	.align		4
        /*0040*/ 	.byte	0x03, 0x5f
        /*0042*/ 	.short	0x0101


	//----- nvinfo : EIATTR_VRC_CTA_INIT_COUNT
	.align		4
        /*0044*/ 	.byte	0x02, 0x4a
	.zero		1
	.zero		1


	//----- nvinfo : EIATTR_EXIT_INSTR_OFFSETS
	.align		4
        /*0048*/ 	.byte	0x04, 0x1c
        /*004a*/ 	.short	(.L_49 - .L_48)


	//   ....[0]....
.L_48:
        /*004c*/ 	.word	0x00000070


	//   ....[1]....
        /*0050*/ 	.word	0x000001a0


	//----- nvinfo : EIATTR_CBANK_PARAM_SIZE
	.align		4
.L_49:
        /*0054*/ 	.byte	0x03, 0x19
        /*0056*/ 	.short	0x0014


	//----- nvinfo : EIATTR_PARAM_CBANK
	.align		4
        /*0058*/ 	.byte	0x04, 0x0a
        /*005a*/ 	.short	(.L_51 - .L_50)
	.align		4
.L_50:
        /*005c*/ 	.word	index@(.nv.constant0._Z21kernel_stencil_globalPKfPfi)
        /*0060*/ 	.short	0x0380
        /*0062*/ 	.short	0x0014


	//----- nvinfo : EIATTR_SW_WAR
	.align		4
.L_51:
        /*0064*/ 	.byte	0x04, 0x36
        /*0066*/ 	.short	(.L_53 - .L_52)
.L_52:
        /*0068*/ 	.word	0x00000008
.L_53:


//--------------------- .nv.info._Z19kernel_noncoalescedPKfPfii --------------------------
	.section	.nv.info._Z19kernel_noncoalescedPKfPfii,"",@"SHT_CUDA_INFO"
	.sectionflags	@""
	.align	4


	//----- nvinfo : EIATTR_CUDA_API_VERSION
	.align		4
        /*0000*/ 	.byte	0x04, 0x37
        /*0002*/ 	.short	(.L_55 - .L_54)
.L_54:
        /*0004*/ 	.word	0x00000082


	//----- nvinfo : EIATTR_KPARAM_INFO
	.align		4
.L_55:
        /*0008*/ 	.byte	0x04, 0x17
        /*000a*/ 	.short	(.L_57 - .L_56)
.L_56:
        /*000c*/ 	.word	0x00000000
        /*0010*/ 	.short	0x0003
        /*0012*/ 	.short	0x0014
        /*0014*/ 	.byte	0x00, 0xf0, 0x11, 0x00


	//----- nvinfo : EIATTR_KPARAM_INFO
	.align		4
.L_57:
        /*0018*/ 	.byte	0x04, 0x17
        /*001a*/ 	.short	(.L_59 - .L_58)
.L_58:
        /*001c*/ 	.word	0x00000000
        /*0020*/ 	.short	0x0002
        /*0022*/ 	.short	0x0010
        /*0024*/ 	.byte	0x00, 0xf0, 0x11, 0x00


	//----- nvinfo : EIATTR_KPARAM_INFO
	.align		4
.L_59:
        /*0028*/ 	.byte	0x04, 0x17
        /*002a*/ 	.short	(.L_61 - .L_60)
.L_60:
        /*002c*/ 	.word	0x00000000
        /*0030*/ 	.short	0x0001
        /*0032*/ 	.short	0x0008
        /*0034*/ 	.byte	0x00, 0xf5, 0x21, 0x00


	//----- nvinfo : EIATTR_KPARAM_INFO
	.align		4
.L_61:
        /*0038*/ 	.byte	0x04, 0x17
        /*003a*/ 	.short	(.L_63 - .L_62)
.L_62:
        /*003c*/ 	.word	0x00000000
        /*0040*/ 	.short	0x0000
        /*0042*/ 	.short	0x0000
        /*0044*/ 	.byte	0x00, 0xf5, 0x21, 0x00


	//----- nvinfo : EIATTR_SPARSE_MMA_MASK
	.align		4
.L_63:
        /*0048*/ 	.byte	0x03, 0x50
        /*004a*/ 	.short	0x0000


	//----- nvinfo : EIATTR_MAXREG_COUNT
	.align		4
        /*004c*/ 	.byte	0x03, 0x1b
        /*004e*/ 	.short	0x00ff


	//----- nvinfo : EIATTR_MERCURY_ISA_VERSION
	.align		4
        /*0050*/ 	.byte	0x03, 0x5f
        /*0052*/ 	.short	0x0101


	//----- nvinfo : EIATTR_VRC_CTA_INIT_COUNT
	.align		4
        /*0054*/ 	.byte	0x02, 0x4a
	.zero		1
	.zero		1


	//----- nvinfo : EIATTR_EXIT_INSTR_OFFSETS
	.align		4
        /*0058*/ 	.byte	0x04, 0x1c
        /*005a*/ 	.short	(.L_65 - .L_64)


	//   ....[0]....
.L_64:
        /*005c*/ 	.word	0x00000070


	//   ....[1]....
        /*0060*/ 	.word	0x00000270


	//----- nvinfo : EIATTR_CBANK_PARAM_SIZE
	.align		4
.L_65:
        /*0064*/ 	.byte	0x03, 0x19
        /*0066*/ 	.short	0x0018


	//----- nvinfo : EIATTR_PARAM_CBANK
	.align		4
        /*0068*/ 	.byte	0x04, 0x0a
        /*006a*/ 	.short	(.L_67 - .L_66)
	.align		4
.L_66:
        /*006c*/ 	.word	index@(.nv.constant0._Z19kernel_noncoalescedPKfPfii)
        /*0070*/ 	.short	0x0380
        /*0072*/ 	.short	0x0018


	//----- nvinfo : EIATTR_SW_WAR
	.align		4
.L_67:
        /*0074*/ 	.byte	0x04, 0x36
        /*0076*/ 	.short	(.L_69 - .L_68)
.L_68:
        /*0078*/ 	.word	0x00000008
.L_69:


//--------------------- .nv.info._Z16kernel_coalescedPKfPfi --------------------------
	.section	.nv.info._Z16kernel_coalescedPKfPfi,"",@"SHT_CUDA_INFO"
	.sectionflags	@""
	.align	4


	//----- nvinfo : EIATTR_CUDA_API_VERSION
	.align		4
        /*0000*/ 	.byte	0x04, 0x37
        /*0002*/ 	.short	(.L_71 - .L_70)
.L_70:
        /*0004*/ 	.word	0x00000082


	//----- nvinfo : EIATTR_KPARAM_INFO
	.align		4
.L_71:
        /*0008*/ 	.byte	0x04, 0x17
        /*000a*/ 	.short	(.L_73 - .L_72)
.L_72:
        /*000c*/ 	.word	0x00000000
        /*0010*/ 	.short	0x0002
        /*0012*/ 	.short	0x0010
        /*0014*/ 	.byte	0x00, 0xf0, 0x11, 0x00


	//----- nvinfo : EIATTR_KPARAM_INFO
	.align		4
.L_73:
        /*0018*/ 	.byte	0x04, 0x17
        /*001a*/ 	.short	(.L_75 - .L_74)
.L_74:
        /*001c*/ 	.word	0x00000000
        /*0020*/ 	.short	0x0001
        /*0022*/ 	.short	0x0008
        /*0024*/ 	.byte	0x00, 0xf5, 0x21, 0x00


	//----- nvinfo : EIATTR_KPARAM_INFO
	.align		4
.L_75:
        /*0028*/ 	.byte	0x04, 0x17
        /*002a*/ 	.short	(.L_77 - .L_76)
.L_76:
        /*002c*/ 	.word	0x00000000
        /*0030*/ 	.short	0x0000
        /*0032*/ 	.short	0x0000
        /*0034*/ 	.byte	0x00, 0xf5, 0x21, 0x00


	//----- nvinfo : EIATTR_SPARSE_MMA_MASK
	.align		4
.L_77:
        /*0038*/ 	.byte	0x03, 0x50
        /*003a*/ 	.short	0x0000


	//----- nvinfo : EIATTR_MAXREG_COUNT
	.align		4
        /*003c*/ 	.byte	0x03, 0x1b
        /*003e*/ 	.short	0x00ff


	//----- nvinfo : EIATTR_MERCURY_ISA_VERSION
	.align		4
        /*0040*/ 	.byte	0x03, 0x5f
        /*0042*/ 	.short	0x0101


	//----- nvinfo : EIATTR_VRC_CTA_INIT_COUNT
	.align		4
        /*0044*/ 	.byte	0x02, 0x4a
	.zero		1
	.zero		1


	//----- nvinfo : EIATTR_EXIT_INSTR_OFFSETS
	.align		4
        /*0048*/ 	.byte	0x04, 0x1c
        /*004a*/ 	.short	(.L_79 - .L_78)


	//   ....[0]....
.L_78:
        /*004c*/ 	.word	0x00000070


	//   ....[1]....
        /*0050*/ 	.word	0x00000100


	//----- nvinfo : EIATTR_CBANK_PARAM_SIZE
	.align		4
.L_79:
        /*0054*/ 	.byte	0x03, 0x19
        /*0056*/ 	.short	0x0014


	//----- nvinfo : EIATTR_PARAM_CBANK
	.align		4
        /*0058*/ 	.byte	0x04, 0x0a
        /*005a*/ 	.short	(.L_81 - .L_80)
	.align		4
.L_80:
        /*005c*/ 	.word	index@(.nv.constant0._Z16kernel_coalescedPKfPfi)
        /*0060*/ 	.short	0x0380
        /*0062*/ 	.short	0x0014


	//----- nvinfo : EIATTR_SW_WAR
	.align		4
.L_81:
        /*0064*/ 	.byte	0x04, 0x36
        /*0066*/ 	.short	(.L_83 - .L_82)
.L_82:
        /*0068*/ 	.word	0x00000008
.L_83:


//--------------------- .nv.callgraph             --------------------------
	.section	.nv.callgraph,"",@"SHT_CUDA_CALLGRAPH"
	.align	4
	.sectionentsize	8
	.align		4
        /*0000*/ 	.word	0x00000000
	.align		4
        /*0004*/ 	.word	0xffffffff
	.align		4
        /*0008*/ 	.word	0x00000000
	.align		4
        /*000c*/ 	.word	0xfffffffe
	.align		4
        /*0010*/ 	.word	0x00000000
	.align		4
        /*0014*/ 	.word	0xfffffffd
	.align		4
        /*0018*/ 	.word	0x00000000
	.align		4
        /*001c*/ 	.word	0xfffffffc


//--------------------- .text._Z21kernel_stencil_sharedPKfPfi --------------------------
	.section	.text._Z21kernel_stencil_sharedPKfPfi,"ax",@progbits
	.align	128
        .global         _Z21kernel_stencil_sharedPKfPfi
        .type           _Z21kernel_stencil_sharedPKfPfi,@function
        .size           _Z21kernel_stencil_sharedPKfPfi,(.L_x_12 - _Z21kernel_stencil_sharedPKfPfi)
        .other          _Z21kernel_stencil_sharedPKfPfi,@"STO_CUDA_ENTRY STV_DEFAULT"
_Z21kernel_stencil_sharedPKfPfi:
.text._Z21kernel_stencil_sharedPKfPfi:
[----:B------:R-:W-:Y:S01]  /*0000*/  LDC R1, c[0x0][0x37c] ;  /* 0x0000df00ff017b82 */ /* 0x000fe20000000800 */
[----:B------:R-:W0:Y:S07]  /*0010*/  S2R R13, SR_TID.X ;  /* 0x00000000000d7919 */ /* 0x000e2e0000002100 */
[----:B------:R-:W0:Y:S01]  /*0020*/  S2UR UR6, SR_CTAID.X ;  /* 0x00000000000679c3 */ /* 0x000e220000002500 */
[----:B------:R-:W1:Y:S01]  /*0030*/  LDCU UR7, c[0x0][0x390] ;  /* 0x00007200ff0777ac */ /* 0x000e620008000800 */
[----:B------:R-:W2:Y:S06]  /*0040*/  LDCU.64 UR4, c[0x0][0x358] ;  /* 0x00006b00ff0477ac */ /* 0x000eac0008000a00 */
[----:B------:R-:W0:Y:S08]  /*0050*/  LDC R8, c[0x0][0x360] ;  /* 0x0000d800ff087b82 */ /* 0x000e300000000800 */
[----:B------:R-:W3:Y:S01]  /*0060*/  LDC.64 R4, c[0x0][0x380] ;  /* 0x0000e000ff047b82 */ /* 0x000ee20000000a00 */
[----:B0-----:R-:W-:-:S05]  /*0070*/  IMAD R7, R8, UR6, R13 ;  /* 0x0000000608077c24 */ /* 0x001fca000f8e020d */
[C---:B-1----:R-:W-:Y:S01]  /*0080*/  ISETP.GE.AND P0, PT, R7.reuse, UR7, PT ;  /* 0x0000000707007c0c */ /* 0x042fe2000bf06270 */
[----:B---3--:R-:W-:-:S12]  /*0090*/  IMAD.WIDE R2, R7, 0x4, R4 ;  /* 0x0000000407027825 */ /* 0x008fd800078e0204 */
[----:B--2---:R-:W2:Y:S01]  /*00a0*/  @!P0 LDG.E.CONSTANT R9, desc[UR4][R2.64] ;  /* 0x0000000402098981 */ /* 0x004ea2000c1e9900 */
[----:B------:R-:W-:Y:S01]  /*00b0*/  MOV R0, 0x400 ;  /* 0x0000040000007802 */ /* 0x000fe20000000f00 */
[----:B------:R-:W-:Y:S01]  /*00c0*/  BSSY.RECONVERGENT B0, `(.L_x_0) ;  /* 0x0000011000007945 */ /* 0x000fe20003800200 */
[----:B------:R-:W-:Y:S01]  /*00d0*/  ISETP.NE.AND P1, PT, R13, RZ, PT ;  /* 0x000000ff0d00720c */ /* 0x000fe20003f25270 */
[----:B------:R-:W0:Y:S02]  /*00e0*/  S2R R11, SR_CgaCtaId ;  /* 0x00000000000b7919 */ /* 0x000e240000008800 */
[----:B0-----:R-:W-:-:S05]  /*00f0*/  LEA R0, R11, R0, 0x18 ;  /* 0x000000000b007211 */ /* 0x001fca00078ec0ff */
[----:B------:R-:W-:-:S05]  /*0100*/  IMAD R6, R13, 0x4, R0 ;  /* 0x000000040d067824 */ /* 0x000fca00078e0200 */
[----:B--2---:R0:W-:Y:S04]  /*0110*/  @!P0 STS [R6+0x4], R9 ;  /* 0x0000040906008388 */ /* 0x0041e80000000800 */
[----:B------:R0:W-:Y:S01]  /*0120*/  @P0 STS [R6+0x4], RZ ;  /* 0x000004ff06000388 */ /* 0x0001e20000000800 */
[----:B------:R-:W-:Y:S05]  /*0130*/  @P1 BRA `(.L_x_1) ;  /* 0x0000000000241947 */ /* 0x000fea0003800000 */
[----:B------:R-:W-:Y:S01]  /*0140*/  ISETP.GE.AND P1, PT, R7, 0x1, PT ;  /* 0x000000010700780c */ /* 0x000fe20003f26270 */
[----:B------:R-:W-:Y:S01]  /*0150*/  BSSY.RECONVERGENT B1, `(.L_x_2) ;  /* 0x0000006000017945 */ /* 0x000fe20003800200 */
[----:B0-----:R-:W-:-:S11]  /*0160*/  HFMA2 R9, -RZ, RZ, 0, 0 ;  /* 0x00000000ff097431 */ /* 0x001fd600000001ff */
[----:B------:R-:W-:Y:S05]  /*0170*/  @!P1 BRA `(.L_x_3) ;  /* 0x00000000000c9947 */ /* 0x000fea0003800000 */
[----:B------:R-:W-:-:S04]  /*0180*/  VIADD R9, R7, 0xffffffff ;  /* 0xffffffff07097836 */ /* 0x000fc80000000000 */
[----:B------:R-:W-:-:S05]  /*0190*/  IMAD.WIDE.U32 R4, R9, 0x4, R4 ;  /* 0x0000000409047825 */ /* 0x000fca00078e0004 */
[----:B------:R0:W5:Y:S02]  /*01a0*/  LDG.E.CONSTANT R9, desc[UR4][R4.64] ;  /* 0x0000000404097981 */ /* 0x000164000c1e9900 */
.L_x_3:
[----:B------:R-:W-:Y:S05]  /*01b0*/  BSYNC.RECONVERGENT B1 ;  /* 0x0000000000017941 */ /* 0x000fea0003800200 */
.L_x_2:
[----:B-----5:R1:W-:Y:S02]  /*01c0*/  STS [R0], R9 ;  /* 0x0000000900007388 */ /* 0x0203e40000000800 */
.L_x_1:
[----:B------:R-:W-:Y:S05]  /*01d0*/  BSYNC.RECONVERGENT B0 ;  /* 0x0000000000007941 */ /* 0x000fea0003800200 */
.L_x_0:
[----:B0-----:R-:W-:Y:S01]  /*01e0*/  IADD3 R4, PT, PT, R8, -0x1, RZ ;  /* 0xffffffff08047810 */ /* 0x001fe20007ffe0ff */
[----:B------:R-:W-:Y:S03]  /*01f0*/  BSSY.RECONVERGENT B0, `(.L_x_4) ;  /* 0x000000c000007945 */ /* 0x000fe60003800200 */
[----:B------:R-:W-:-:S13]  /*0200*/  ISETP.NE.AND P1, PT, R13, R4, PT ;  /* 0x000000040d00720c */ /* 0x000fda0003f25270 */
[----:B------:R-:W-:Y:S05]  /*0210*/  @P1 BRA `(.L_x_5) ;  /* 0x0000000000241947 */ /* 0x000fea0003800000 */
[----:B------:R-:W-:Y:S01]  /*0220*/  VIADD R4, R7, 0x1 ;  /* 0x0000000107047836 */ /* 0x000fe20000000000 */
[----:B------:R-:W-:Y:S01]  /*0230*/  BSSY.RECONVERGENT B1, `(.L_x_6) ;  /* 0x0000006000017945 */ /* 0x000fe20003800200 */
[----:B------:R-:W-:Y:S01]  /*0240*/  LEA R5, R8, R0, 0x2 ;  /* 0x0000000008057211 */ /* 0x000fe200078e10ff */
[----:B-1----:R-:W-:Y:S02]  /*0250*/  IMAD.MOV.U32 R0, RZ, RZ, RZ ;  /* 0x000000ffff007224 */ /* 0x002fe400078e00ff */
[----:B------:R-:W-:-:S13]  /*0260*/  ISETP.GE.AND P1, PT, R4, UR7, PT ;  /* 0x0000000704007c0c */ /* 0x000fda000bf26270 */
[----:B------:R-:W-:Y:S05]  /*0270*/  @P1 BRA `(.L_x_7) ;  /* 0x0000000000041947 */ /* 0x000fea0003800000 */
[----:B------:R0:W5:Y:S02]  /*0280*/  LDG.E.CONSTANT R0, desc[UR4][R2.64+0x4] ;  /* 0x0000040402007981 */ /* 0x000164000c1e9900 */
.L_x_7:
[----:B------:R-:W-:Y:S05]  /*0290*/  BSYNC.RECONVERGENT B1 ;  /* 0x0000000000017941 */ /* 0x000fea0003800200 */
.L_x_6:
[----:B-----5:R2:W-:Y:S02]  /*02a0*/  STS [R5+0x4], R0 ;  /* 0x0000040005007388 */ /* 0x0205e40000000800 */
.L_x_5:
[----:B------:R-:W-:Y:S05]  /*02b0*/  BSYNC.RECONVERGENT B0 ;  /* 0x0000000000007941 */ /* 0x000fea0003800200 */
.L_x_4:
[----:B------:R-:W-:Y:S06]  /*02c0*/  BAR.SYNC.DEFER_BLOCKING 0x0 ;  /* 0x0000000000007b1d */ /* 0x000fec0000010000 */
[----:B------:R-:W-:Y:S05]  /*02d0*/  @P0 EXIT ;  /* 0x000000000000094d */ /* 0x000fea0003800000 */
[----:B-12---:R-:W-:Y:S01]  /*02e0*/  LDS R0, [R6] ;  /* 0x0000000006007984 */ /* 0x006fe20000000800 */
[----:B0-----:R-:W0:Y:S03]  /*02f0*/  LDC.64 R2, c[0x0][0x388] ;  /* 0x0000e200ff027b82 */ /* 0x001e260000000a00 */
[----:B------:R-:W1:Y:S04]  /*0300*/  LDS R5, [R6+0x4] ;  /* 0x0000040006057984 */ /* 0x000e680000000800 */
[----:B------:R-:W2:Y:S01]  /*0310*/  LDS R9, [R6+0x8] ;  /* 0x0000080006097984 */ /* 0x000ea20000000800 */
[----:B0-----:R-:W-:-:S04]  /*0320*/  IMAD.WIDE R2, R7, 0x4, R2 ;  /* 0x0000000407027825 */ /* 0x001fc800078e0202 */
[----:B-1----:R-:W-:-:S04]  /*0330*/  FADD R0, R0, R5 ;  /* 0x0000000500007221 */ /* 0x002fc80000000000 */
[----:B--2---:R-:W-:-:S05]  /*0340*/  FADD R9, R0, R9 ;  /* 0x0000000900097221 */ /* 0x004fca0000000000 */
[----:B------:R-:W-:Y:S01]  /*0350*/  STG.E desc[UR4][R2.64], R9 ;  /* 0x0000000902007986 */ /* 0x000fe2000c101904 */
[----:B------:R-:W-:Y:S05]  /*0360*/  EXIT ;  /* 0x000000000000794d */ /* 0x000fea0003800000 */
.L_x_8:
[----:B------:R-:W-:-:S00]  /*0370*/  BRA `(.L_x_8) ;  /* 0xfffffffc00fc7947 */ /* 0x000fc0000383ffff */
[----:B------:R-:W-:-:S00]  /*0380*/  NOP ;  /* 0x0000000000007918 */ /* 0x000fc00000000000 */
[----:B------:R-:W-:-:S00]  /*0390*/  NOP ;  /* 0x0000000000007918 */ /* 0x000fc00000000000 */
[----:B------:R-:W-:-:S00]  /*03a0*/  NOP ;  /* 0x0000000000007918 */ /* 0x000fc00000000000 */
[----:B------:R-:W-:-:S00]  /*03b0*/  NOP ;  /* 0x0000000000007918 */ /* 0x000fc00000000000 */
[----:B------:R-:W-:-:S00]  /*03c0*/  NOP ;  /* 0x0000000000007918 */ /* 0x000fc00000000000 */
[----:B------:R-:W-:-:S00]  /*03d0*/  NOP ;  /* 0x0000000000007918 */ /* 0x000fc00000000000 */
[----:B------:R-:W-:-:S00]  /*03e0*/  NOP ;  /* 0x0000000000007918 */ /* 0x000fc00000000000 */
[----:B------:R-:W-:-:S00]  /*03f0*/  NOP ;  /* 0x0000000000007918 */ /* 0x000fc00000000000 */
.L_x_12:


//--------------------- .text._Z21kernel_stencil_globalPKfPfi --------------------------
	.section	.text._Z21kernel_stencil_globalPKfPfi,"ax",@progbits
	.align	128
        .global         _Z21kernel_stencil_globalPKfPfi
        .type           _Z21kernel_stencil_globalPKfPfi,@function
        .size           _Z21kernel_stencil_globalPKfPfi,(.L_x_13 - _Z21kernel_stencil_globalPKfPfi)
        .other          _Z21kernel_stencil_globalPKfPfi,@"STO_CUDA_ENTRY STV_DEFAULT"
_Z21kernel_stencil_globalPKfPfi:
.text._Z21kernel_stencil_globalPKfPfi:
[----:B------:R-:W-:Y:S01]  /*0000*/  LDC R1, c[0x0][0x37c] ;  /* 0x0000df00ff017b82 */ /* 0x000fe20000000800 */
[----:B------:R-:W0:Y:S07]  /*0010*/  S2R R0, SR_TID.X ;  /* 0x0000000000007919 */ /* 0x000e2e0000002100 */
[----:B------:R-:W0:Y:S01]  /*0020*/  S2UR UR4, SR_CTAID.X ;  /* 0x00000000000479c3 */ /* 0x000e220000002500 */
[----:B------:R-:W1:Y:S07]  /*0030*/  LDCU UR6, c[0x0][0x390] ;  /* 0x00007200ff0677ac */ /* 0x000e6e0008000800 */
[----:B------:R-:W0:Y:S02]  /*0040*/  LDC R9, c[0x0][0x360] ;  /* 0x0000d800ff097b82 */ /* 0x000e240000000800 */
[----:B0-----:R-:W-:-:S05]  /*0050*/  IMAD R9, R9, UR4, R0 ;  /* 0x0000000409097c24 */ /* 0x001fca000f8e0200 */
[----:B-1----:R-:W-:-:S13]  /*0060*/  ISETP.GE.AND P0, PT, R9, UR6, PT ;  /* 0x0000000609007c0c */ /* 0x002fda000bf06270 */
[----:B------:R-:W-:Y:S05]  /*0070*/  @P0 EXIT ;  /* 0x000000000000094d */ /* 0x000fea0003800000 */
[----:B------:R-:W0:Y:S01]  /*0080*/  LDC.64 R4, c[0x0][0x380] ;  /* 0x0000e000ff047b82 */ /* 0x000e220000000a00 */
[C---:B------:R-:W-:Y:S01]  /*0090*/  ISETP.GE.AND P0, PT, R9.reuse, 0x1, PT ;  /* 0x000000010900780c */ /* 0x040fe20003f06270 */
[----:B------:R-:W1:Y:S01]  /*00a0*/  LDCU.64 UR4, c[0x0][0x358] ;  /* 0x00006b00ff0477ac */ /* 0x000e620008000a00 */
[----:B------:R-:W-:-:S04]  /*00b0*/  IADD3 R0, PT, PT, R9, 0x1, RZ ;  /* 0x0000000109007810 */ /* 0x000fc80007ffe0ff */
[----:B------:R-:W-:Y:S01]  /*00c0*/  ISETP.GE.AND P1, PT, R0, UR6, PT ;  /* 0x0000000600007c0c */ /* 0x000fe2000bf26270 */
[----:B------:R-:W-:Y:S01]  /*00d0*/  HFMA2 R0, -RZ, RZ, 0, 0 ;  /* 0x00000000ff007431 */ /* 0x000fe200000001ff */
[----:B------:R-:W-:Y:S01]  /*00e0*/  MOV R8, RZ ;  /* 0x000000ff00087202 */ /* 0x000fe20000000f00 */
[----:B------:R-:W2:Y:S04]  /*00f0*/  LDC.64 R6, c[0x0][0x388] ;  /* 0x0000e200ff067b82 */ /* 0x000ea80000000a00 */
[----:B------:R-:W-:-:S05]  /*0100*/  @P0 IADD3 R3, PT, PT, R9, -0x1, RZ ;  /* 0xffffffff09030810 */ /* 0x000fca0007ffe0ff */
[----:B0-----:R-:W-:-:S04]  /*0110*/  @P0 IMAD.WIDE.U32 R2, R3, 0x4, R4 ;  /* 0x0000000403020825 */ /* 0x001fc800078e0004 */
[C---:B------:R-:W-:Y:S01]  /*0120*/  IMAD.WIDE R4, R9.reuse, 0x4, R4 ;  /* 0x0000000409047825 */ /* 0x040fe200078e0204 */
[----:B-1----:R-:W3:Y:S04]  /*0130*/  @P0 LDG.E.CONSTANT R0, desc[UR4][R2.64] ;  /* 0x0000000402000981 */ /* 0x002ee8000c1e9900 */
[----:B------:R-:W3:Y:S04]  /*0140*/  LDG.E.CONSTANT R11, desc[UR4][R4.64] ;  /* 0x00000004040b7981 */ /* 0x000ee8000c1e9900 */
[----:B------:R-:W4:Y:S01]  /*0150*/  @!P1 LDG.E.CONSTANT R8, desc[UR4][R4.64+0x4] ;  /* 0x0000040404089981 */ /* 0x000f22000c1e9900 */
[----:B--2---:R-:W-:-:S04]  /*0160*/  IMAD.WIDE R6, R9, 0x4, R6 ;  /* 0x0000000409067825 */ /* 0x004fc800078e0206 */
[----:B---3--:R-:W-:-:S04]  /*0170*/  FADD R11, R11, R0 ;  /* 0x000000000b0b7221 */ /* 0x008fc80000000000 */
[----:B----4-:R-:W-:-:S05]  /*0180*/  FADD R11, R11, R8 ;  /* 0x000000080b0b7221 */ /* 0x010fca0000000000 */
[----:B------:R-:W-:Y:S01]  /*0190*/  STG.E desc[UR4][R6.64], R11 ;  /* 0x0000000b06007986 */ /* 0x000fe2000c101904 */
[----:B------:R-:W-:Y:S05]  /*01a0*/  EXIT ;  /* 0x000000000000794d */ /* 0x000fea0003800000 */
.L_x_9:
        /* <DEDUP_REMOVED lines=13> */
.L_x_13:


//--------------------- .text._Z19kernel_noncoalescedPKfPfii --------------------------
	.section	.text._Z19kernel_noncoalescedPKfPfii,"ax",@progbits
	.align	128
        .global         _Z19kernel_noncoalescedPKfPfii
        .type           _Z19kernel_noncoalescedPKfPfii,@function
        .size           _Z19kernel_noncoalescedPKfPfii,(.L_x_14 - _Z19kernel_noncoalescedPKfPfii)
        .other          _Z19kernel_noncoalescedPKfPfii,@"STO_CUDA_ENTRY STV_DEFAULT"
_Z19kernel_noncoalescedPKfPfii:
.text._Z19kernel_noncoalescedPKfPfii:
[----:B------:R-:W-:Y:S01]  /*0000*/  LDC R1, c[0x0][0x37c] ;  /* 0x0000df00ff017b82 */ /* 0x000fe20000000800 */
[----:B------:R-:W0:Y:S07]  /*0010*/  S2R R0, SR_TID.X ;  /* 0x0000000000007919 */ /* 0x000e2e0000002100 */
[----:B------:R-:W0:Y:S08]  /*0020*/  S2UR UR4, SR_CTAID.X ;  /* 0x00000000000479c3 */ /* 0x000e300000002500 */
[----:B------:R-:W0:Y:S08]  /*0030*/  LDC R7, c[0x0][0x360] ;  /* 0x0000d800ff077b82 */ /* 0x000e300000000800 */
[----:B------:R-:W1:Y:S01]  /*0040*/  LDC R6, c[0x0][0x390] ;  /* 0x0000e400ff067b82 */ /* 0x000e620000000800 */
[----:B0-----:R-:W-:-:S05]  /*0050*/  IMAD R7, R7, UR4, R0 ;  /* 0x0000000407077c24 */ /* 0x001fca000f8e0200 */
[----:B-1----:R-:W-:-:S13]  /*0060*/  ISETP.GE.AND P0, PT, R7, R6, PT ;  /* 0x000000060700720c */ /* 0x002fda0003f06270 */
[----:B------:R-:W-:Y:S05]  /*0070*/  @P0 EXIT ;  /* 0x000000000000094d */ /* 0x000fea0003800000 */
[----:B------:R-:W-:Y:S01]  /*0080*/  IABS R5, R6 ;  /* 0x0000000600057213 */ /* 0x000fe20000000000 */
[----:B------:R-:W0:Y:S03]  /*0090*/  LDCU UR4, c[0x0][0x394] ;  /* 0x00007280ff0477ac */ /* 0x000e260008000800 */
[----:B------:R-:W1:Y:S08]  /*00a0*/  I2F.RP R4, R5 ;  /* 0x0000000500047306 */ /* 0x000e700000209400 */
[----:B-1----:R-:W1:Y:S01]  /*00b0*/  MUFU.RCP R4, R4 ;  /* 0x0000000400047308 */ /* 0x002e620000001000 */
[----:B0-----:R-:W-:Y:S01]  /*00c0*/  IMAD R0, R7, UR4, RZ ;  /* 0x0000000407007c24 */ /* 0x001fe2000f8e02ff */
[----:B------:R-:W0:Y:S04]  /*00d0*/  LDCU.64 UR4, c[0x0][0x358] ;  /* 0x00006b00ff0477ac */ /* 0x000e280008000a00 */
[----:B------:R-:W-:-:S02]  /*00e0*/  ISETP.GE.AND P2, PT, R0, RZ, PT ;  /* 0x000000ff0000720c */ /* 0x000fc40003f46270 */
[----:B-1----:R-:W-:Y:S02]  /*00f0*/  IADD3 R2, PT, PT, R4, 0xffffffe, RZ ;  /* 0x0ffffffe04027810 */ /* 0x002fe40007ffe0ff */
[----:B------:R-:W-:Y:S02]  /*0100*/  IABS R4, R0 ;  /* 0x0000000000047213 */ /* 0x000fe40000000000 */
[----:B------:R1:W2:Y:S02]  /*0110*/  F2I.FTZ.U32.TRUNC.NTZ R3, R2 ;  /* 0x0000000200037305 */ /* 0x0002a4000021f000 */
[----:B-1----:R-:W-:Y:S01]  /*0120*/  IMAD.MOV.U32 R2, RZ, RZ, RZ ;  /* 0x000000ffff027224 */ /* 0x002fe200078e00ff */
[----:B--2---:R-:W-:-:S05]  /*0130*/  IADD3 R8, PT, PT, RZ, -R3, RZ ;  /* 0x80000003ff087210 */ /* 0x004fca0007ffe0ff */
[----:B------:R-:W-:-:S04]  /*0140*/  IMAD R9, R8, R5, RZ ;  /* 0x0000000508097224 */ /* 0x000fc800078e02ff */
[----:B------:R-:W-:-:S06]  /*0150*/  IMAD.HI.U32 R3, R3, R9, R2 ;  /* 0x0000000903037227 */ /* 0x000fcc00078e0002 */
[----:B------:R-:W-:-:S05]  /*0160*/  IMAD.HI.U32 R3, R3, R4, RZ ;  /* 0x0000000403037227 */ /* 0x000fca00078e00ff */
[----:B------:R-:W-:-:S05]  /*0170*/  IADD3 R3, PT, PT, -R3, RZ, RZ ;  /* 0x000000ff03037210 */ /* 0x000fca0007ffe1ff */
[C---:B------:R-:W-:Y:S02]  /*0180*/  IMAD R4, R5.reuse, R3, R4 ;  /* 0x0000000305047224 */ /* 0x040fe400078e0204 */
[----:B------:R-:W1:Y:S03]  /*0190*/  LDC.64 R2, c[0x0][0x380] ;  /* 0x0000e000ff027b82 */ /* 0x000e660000000a00 */
[----:B------:R-:W-:-:S13]  /*01a0*/  ISETP.GT.U32.AND P0, PT, R5, R4, PT ;  /* 0x000000040500720c */ /* 0x000fda0003f04070 */
[----:B------:R-:W-:Y:S01]  /*01b0*/  @!P0 IMAD.IADD R4, R4, 0x1, -R5 ;  /* 0x0000000104048824 */ /* 0x000fe200078e0a05 */
[----:B------:R-:W-:-:S04]  /*01c0*/  ISETP.NE.AND P0, PT, R6, RZ, PT ;  /* 0x000000ff0600720c */ /* 0x000fc80003f05270 */
[----:B------:R-:W-:-:S13]  /*01d0*/  ISETP.GT.U32.AND P1, PT, R5, R4, PT ;  /* 0x000000040500720c */ /* 0x000fda0003f24070 */
[----:B------:R-:W-:-:S05]  /*01e0*/  @!P1 IADD3 R4, PT, PT, R4, -R5, RZ ;  /* 0x8000000504049210 */ /* 0x000fca0007ffe0ff */
[----:B------:R-:W-:Y:S01]  /*01f0*/  @!P2 IMAD.MOV R4, RZ, RZ, -R4 ;  /* 0x000000ffff04a224 */ /* 0x000fe200078e0a04 */
[----:B------:R-:W-:-:S05]  /*0200*/  @!P0 LOP3.LUT R4, RZ, R6, RZ, 0x33, !PT ;  /* 0x00000006ff048212 */ /* 0x000fca00078e33ff */
[----:B-1----:R-:W-:Y:S02]  /*0210*/  IMAD.WIDE R2, R4, 0x4, R2 ;  /* 0x0000000404027825 */ /* 0x002fe400078e0202 */
[----:B------:R-:W1:Y:S04]  /*0220*/  LDC.64 R4, c[0x0][0x388] ;  /* 0x0000e200ff047b82 */ /* 0x000e680000000a00 */
[----:B0-----:R-:W2:Y:S01]  /*0230*/  LDG.E.CONSTANT R2, desc[UR4][R2.64] ;  /* 0x0000000402027981 */ /* 0x001ea2000c1e9900 */
[----:B-1----:R-:W-:-:S04]  /*0240*/  IMAD.WIDE R4, R7, 0x4, R4 ;  /* 0x0000000407047825 */ /* 0x002fc800078e0204 */
[----:B--2---:R-:W-:-:S05]  /*0250*/  FADD R7, R2, R2 ;  /* 0x0000000202077221 */ /* 0x004fca0000000000 */
[----:B------:R-:W-:Y:S01]  /*0260*/  STG.E desc[UR4][R4.64], R7 ;  /* 0x0000000704007986 */ /* 0x000fe2000c101904 */
[----:B------:R-:W-:Y:S05]  /*0270*/  EXIT ;  /* 0x000000000000794d */ /* 0x000fea0003800000 */
.L_x_10:
        /* <DEDUP_REMOVED lines=16> */
.L_x_14:


//--------------------- .text._Z16kernel_coalescedPKfPfi --------------------------
	.section	.text._Z16kernel_coalescedPKfPfi,"ax",@progbits
	.align	128
        .global         _Z16kernel_coalescedPKfPfi
        .type           _Z16kernel_coalescedPKfPfi,@function
        .size           _Z16kernel_coalescedPKfPfi,(.L_x_15 - _Z16kernel_coalescedPKfPfi)
        .other          _Z16kernel_coalescedPKfPfi,@"STO_CUDA_ENTRY STV_DEFAULT"
_Z16kernel_coalescedPKfPfi:
.text._Z16kernel_coalescedPKfPfi:
        /* <DEDUP_REMOVED lines=9> */
[----:B------:R-:W1:Y:S07]  /*0090*/  LDCU.64 UR4, c[0x0][0x358] ;  /* 0x00006b00ff0477ac */ /* 0x000e6e0008000a00 */
[----:B------:R-:W2:Y:S01]  /*00a0*/  LDC.64 R4, c[0x0][0x388] ;  /* 0x0000e200ff047b82 */ /* 0x000ea20000000a00 */
[----:B0-----:R-:W-:-:S06]  /*00b0*/  IMAD.WIDE R2, R7, 0x4, R2 ;  /* 0x0000000407027825 */ /* 0x001fcc00078e0202 */
[----:B-1----:R-:W3:Y:S01]  /*00c0*/  LDG.E.CONSTANT R2, desc[UR4][R2.64] ;  /* 0x0000000402027981 */ /* 0x002ee2000c1e9900 */
[----:B--2---:R-:W-:-:S04]  /*00d0*/  IMAD.WIDE R4, R7, 0x4, R4 ;  /* 0x0000000407047825 */ /* 0x004fc800078e0204 */
[----:B---3--:R-:W-:-:S05]  /*00e0*/  FADD R7, R2, R2 ;  /* 0x0000000202077221 */ /* 0x008fca0000000000 */
[----:B------:R-:W-:Y:S01]  /*00f0*/  STG.E desc[UR4][R4.64], R7 ;  /* 0x0000000704007986 */ /* 0x000fe2000c101904 */
[----:B------:R-:W-:Y:S05]  /*0100*/  EXIT ;  /* 0x000000000000794d */ /* 0x000fea0003800000 */
.L_x_11:
        /* <DEDUP_REMOVED lines=15> */
.L_x_15:


//--------------------- .nv.shared._Z21kernel_stencil_sharedPKfPfi --------------------------
	.section	.nv.shared._Z21kernel_stencil_sharedPKfPfi,"aw",@nobits
	.sectionflags	@""
	.align	16
	.zero		1024


//--------------------- .nv.shared.reserved.0     --------------------------
	.section	.nv.shared.reserved.0,"aw",@nobits
	.weak		__nv_reservedSMEM_offset_0_alias
	.size		__nv_reservedSMEM_offset_0_alias, 0, 64
	.other		__nv_reservedSMEM_offset_0_alias,@"STO_CUDA_RESERVED_SHARED STV_DEFAULT"
__nv_reservedSMEM_offset_0_alias:
	.zero		0
	.zero		64


//--------------------- .nv.shared._Z21kernel_stencil_globalPKfPfi --------------------------
	.section	.nv.shared._Z21kernel_stencil_globalPKfPfi,"aw",@nobits
	.sectionflags	@""
	.align	16
	.zero		1024


//--------------------- .nv.shared._Z19kernel_noncoalescedPKfPfii --------------------------
	.section	.nv.shared._Z19kernel_noncoalescedPKfPfii,"aw",@nobits
	.sectionflags	@""
	.align	16
	.zero		1024


//--------------------- .nv.shared._Z16kernel_coalescedPKfPfi --------------------------
	.section	.nv.shared._Z16kernel_coalescedPKfPfi,"aw",@nobits
	.sectionflags	@""
	.align	16
	.zero		1024


//--------------------- .nv.constant0._Z21kernel_stencil_sharedPKfPfi --------------------------
	.section	.nv.constant0._Z21kernel_stencil_sharedPKfPfi,"a",@progbits
	.sectionflags	@""
	.align	4
.nv.constant0._Z21kernel_stencil_sharedPKfPfi:
	.zero		916


//--------------------- .nv.constant0._Z21kernel_stencil_globalPKfPfi --------------------------
	.section	.nv.constant0._Z21kernel_stencil_globalPKfPfi,"a",@progbits
	.sectionflags	@""
	.align	4
.nv.constant0._Z21kernel_stencil_globalPKfPfi:
	.zero		916


//--------------------- .nv.constant0._Z19kernel_noncoalescedPKfPfii --------------------------
	.section	.nv.constant0._Z19kernel_noncoalescedPKfPfii,"a",@progbits
	.sectionflags	@""
	.align	4
.nv.constant0._Z19kernel_noncoalescedPKfPfii:
	.zero		920


//--------------------- .nv.constant0._Z16kernel_coalescedPKfPfi --------------------------
	.section	.nv.constant0._Z16kernel_coalescedPKfPfi,"a",@progbits
	.sectionflags	@""
	.align	4
.nv.constant0._Z16kernel_coalescedPKfPfi:
	.zero		916


//--------------------- SYMBOLS --------------------------

	.type		.nv.reservedSmem.offset0,@object
	.size		.nv.reservedSmem.offset0,0x4
	.type		.nv.reservedSmem.cap,@object
	.size		.nv.reservedSmem.cap,0x4
